//
// Generated by NVIDIA NVVM Compiler
//
// Compiler Build ID: CL-36424714
// Cuda compilation tools, release 13.0, V13.0.88
// Based on NVVM 20.0.0
//

.version 9.0
.target sm_100
.address_size 64

	// .globl	_Z26reduce_naive_global_atomicPKfPfi
.extern .shared .align 16 .b8 sdata[];
.extern .shared .align 16 .b8 temp[];

.visible .entry _Z26reduce_naive_global_atomicPKfPfi(
	.param .u64 .ptr .align 1 _Z26reduce_naive_global_atomicPKfPfi_param_0,
	.param .u64 .ptr .align 1 _Z26reduce_naive_global_atomicPKfPfi_param_1,
	.param .u32 _Z26reduce_naive_global_atomicPKfPfi_param_2
)
{
	.reg .pred 	%p<8>;
	.reg .b32 	%r<32>;
	.reg .b32 	%f<26>;
	.reg .b64 	%rd<15>;

	ld.param.u64 	%rd4, [_Z26reduce_naive_global_atomicPKfPfi_param_0];
	ld.param.u64 	%rd3, [_Z26reduce_naive_global_atomicPKfPfi_param_1];
	ld.param.u32 	%r14, [_Z26reduce_naive_global_atomicPKfPfi_param_2];
	cvta.to.global.u64 	%rd1, %rd4;
	mov.u32 	%r1, %tid.x;
	mov.u32 	%r2, %ctaid.x;
	mov.u32 	%r15, %ntid.x;
	mad.lo.s32 	%r30, %r2, %r15, %r1;
	mov.u32 	%r16, %nctaid.x;
	mul.lo.s32 	%r4, %r15, %r16;
	setp.ge.s32 	%p1, %r30, %r14;
	mov.f32 	%f25, 0f00000000;
	@%p1 bra 	$L__BB0_7;
	add.s32 	%r17, %r30, %r4;
	max.s32 	%r18, %r14, %r17;
	setp.lt.s32 	%p2, %r17, %r14;
	selp.u32 	%r19, 1, 0, %p2;
	add.s32 	%r20, %r17, %r19;
	sub.s32 	%r21, %r18, %r20;
	div.u32 	%r22, %r21, %r4;
	add.s32 	%r5, %r22, %r19;
	and.b32  	%r23, %r5, 3;
	setp.eq.s32 	%p3, %r23, 3;
	mov.f32 	%f25, 0f00000000;
	@%p3 bra 	$L__BB0_4;
	add.s32 	%r24, %r5, 1;
	and.b32  	%r25, %r24, 3;
	neg.s32 	%r28, %r25;
	mov.f32 	%f25, 0f00000000;
$L__BB0_3:
	.pragma "nounroll";
	mul.wide.s32 	%rd5, %r30, 4;
	add.s64 	%rd6, %rd1, %rd5;
	ld.global.f32 	%f12, [%rd6];
	add.f32 	%f25, %f25, %f12;
	add.s32 	%r30, %r30, %r4;
	add.s32 	%r28, %r28, 1;
	setp.ne.s32 	%p4, %r28, 0;
	@%p4 bra 	$L__BB0_3;
$L__BB0_4:
	setp.lt.u32 	%p5, %r5, 3;
	@%p5 bra 	$L__BB0_7;
	mul.wide.s32 	%rd9, %r4, 4;
	shl.b32 	%r26, %r4, 2;
$L__BB0_6:
	mul.wide.s32 	%rd7, %r30, 4;
	add.s64 	%rd8, %rd1, %rd7;
	ld.global.f32 	%f13, [%rd8];
	add.f32 	%f14, %f25, %f13;
	add.s64 	%rd10, %rd8, %rd9;
	ld.global.f32 	%f15, [%rd10];
	add.f32 	%f16, %f14, %f15;
	add.s64 	%rd11, %rd10, %rd9;
	ld.global.f32 	%f17, [%rd11];
	add.f32 	%f18, %f16, %f17;
	add.s64 	%rd12, %rd11, %rd9;
	ld.global.f32 	%f19, [%rd12];
	add.f32 	%f25, %f18, %f19;
	add.s32 	%r30, %r26, %r30;
	setp.lt.s32 	%p6, %r30, %r14;
	@%p6 bra 	$L__BB0_6;
$L__BB0_7:
	setp.ne.s32 	%p7, %r1, 0;
	cvta.to.global.u64 	%rd13, %rd3;
	mul.wide.u32 	%rd14, %r2, 4;
	add.s64 	%rd2, %rd13, %rd14;
	@%p7 bra 	$L__BB0_9;
	mov.b32 	%r27, 0;
	st.global.u32 	[%rd2], %r27;
$L__BB0_9:
	bar.sync 	0;
	atom.global.add.f32 	%f20, [%rd2], %f25;
	ret;

}
	// .globl	_Z23reduce_shared_optimizedPKfPfi
.visible .entry _Z23reduce_shared_optimizedPKfPfi(
	.param .u64 .ptr .align 1 _Z23reduce_shared_optimizedPKfPfi_param_0,
	.param .u64 .ptr .align 1 _Z23reduce_shared_optimizedPKfPfi_param_1,
	.param .u32 _Z23reduce_shared_optimizedPKfPfi_param_2
)
{
	.reg .pred 	%p<6>;
	.reg .b32 	%r<14>;
	.reg .b32 	%f<9>;
	.reg .b64 	%rd<9>;

	ld.param.u64 	%rd1, [_Z23reduce_shared_optimizedPKfPfi_param_0];
	ld.param.u64 	%rd2, [_Z23reduce_shared_optimizedPKfPfi_param_1];
	ld.param.u32 	%r8, [_Z23reduce_shared_optimizedPKfPfi_param_2];
	mov.u32 	%r1, %tid.x;
	mov.u32 	%r2, %ctaid.x;
	mov.u32 	%r13, %ntid.x;
	mad.lo.s32 	%r4, %r2, %r13, %r1;
	setp.ge.s32 	%p1, %r4, %r8;
	mov.f32 	%f8, 0f00000000;
	@%p1 bra 	$L__BB1_2;
	cvta.to.global.u64 	%rd3, %rd1;
	mul.wide.s32 	%rd4, %r4, 4;
	add.s64 	%rd5, %rd3, %rd4;
	ld.global.nc.f32 	%f8, [%rd5];
$L__BB1_2:
	shl.b32 	%r9, %r1, 2;
	mov.u32 	%r10, sdata;
	add.s32 	%r5, %r10, %r9;
	st.shared.f32 	[%r5], %f8;
	bar.sync 	0;
	setp.lt.u32 	%p2, %r13, 2;
	@%p2 bra 	$L__BB1_6;
$L__BB1_3:
	shr.u32 	%r7, %r13, 1;
	setp.ge.u32 	%p3, %r1, %r7;
	@%p3 bra 	$L__BB1_5;
	shl.b32 	%r11, %r7, 2;
	add.s32 	%r12, %r5, %r11;
	ld.shared.f32 	%f4, [%r12];
	ld.shared.f32 	%f5, [%r5];
	add.f32 	%f6, %f4, %f5;
	st.shared.f32 	[%r5], %f6;
$L__BB1_5:
	bar.sync 	0;
	setp.gt.u32 	%p4, %r13, 3;
	mov.u32 	%r13, %r7;
	@%p4 bra 	$L__BB1_3;
$L__BB1_6:
	setp.ne.s32 	%p5, %r1, 0;
	@%p5 bra 	$L__BB1_8;
	ld.shared.f32 	%f7, [sdata];
	cvta.to.global.u64 	%rd6, %rd2;
	mul.wide.u32 	%rd7, %r2, 4;
	add.s64 	%rd8, %rd6, %rd7;
	st.global.f32 	[%rd8], %f7;
$L__BB1_8:
	ret;

}
	// .globl	_Z23scan_hillis_steele_stepPKfPfii
.visible .entry _Z23scan_hillis_steele_stepPKfPfii(
	.param .u64 .ptr .align 1 _Z23scan_hillis_steele_stepPKfPfii_param_0,
	.param .u64 .ptr .align 1 _Z23scan_hillis_steele_stepPKfPfii_param_1,
	.param .u32 _Z23scan_hillis_steele_stepPKfPfii_param_2,
	.param .u32 _Z23scan_hillis_steele_stepPKfPfii_param_3
)
{
	.reg .pred 	%p<3>;
	.reg .b32 	%r<8>;
	.reg .b32 	%f<6>;
	.reg .b64 	%rd<11>;

	ld.param.u64 	%rd3, [_Z23scan_hillis_steele_stepPKfPfii_param_0];
	ld.param.u64 	%rd2, [_Z23scan_hillis_steele_stepPKfPfii_param_1];
	ld.param.u32 	%r3, [_Z23scan_hillis_steele_stepPKfPfii_param_2];
	ld.param.u32 	%r2, [_Z23scan_hillis_steele_stepPKfPfii_param_3];
	cvta.to.global.u64 	%rd1, %rd3;
	mov.u32 	%r4, %ctaid.x;
	mov.u32 	%r5, %ntid.x;
	mov.u32 	%r6, %tid.x;
	mad.lo.s32 	%r1, %r4, %r5, %r6;
	setp.ge.s32 	%p1, %r1, %r3;
	@%p1 bra 	$L__BB2_4;
	mul.wide.s32 	%rd4, %r1, 4;
	add.s64 	%rd5, %rd1, %rd4;
	ld.global.f32 	%f5, [%rd5];
	setp.lt.s32 	%p2, %r1, %r2;
	@%p2 bra 	$L__BB2_3;
	sub.s32 	%r7, %r1, %r2;
	mul.wide.s32 	%rd6, %r7, 4;
	add.s64 	%rd7, %rd1, %rd6;
	ld.global.f32 	%f4, [%rd7];
	add.f32 	%f5, %f5, %f4;
$L__BB2_3:
	cvta.to.global.u64 	%rd8, %rd2;
	add.s64 	%rd10, %rd8, %rd4;
	st.global.f32 	[%rd10], %f5;
$L__BB2_4:
	ret;

}
	// .globl	_Z29scan_blelloch_block_inclusivePKfPfS1_i
.visible .entry _Z29scan_blelloch_block_inclusivePKfPfS1_i(
	.param .u64 .ptr .align 1 _Z29scan_blelloch_block_inclusivePKfPfS1_i_param_0,
	.param .u64 .ptr .align 1 _Z29scan_blelloch_block_inclusivePKfPfS1_i_param_1,
	.param .u64 .ptr .align 1 _Z29scan_blelloch_block_inclusivePKfPfS1_i_param_2,
	.param .u32 _Z29scan_blelloch_block_inclusivePKfPfS1_i_param_3
)
{
	.reg .pred 	%p<10>;
	.reg .b32 	%r<38>;
	.reg .b32 	%f<14>;
	.reg .b64 	%rd<13>;

	ld.param.u64 	%rd1, [_Z29scan_blelloch_block_inclusivePKfPfS1_i_param_0];
	ld.param.u64 	%rd2, [_Z29scan_blelloch_block_inclusivePKfPfS1_i_param_1];
	ld.param.u64 	%rd3, [_Z29scan_blelloch_block_inclusivePKfPfS1_i_param_2];
	ld.param.u32 	%r14, [_Z29scan_blelloch_block_inclusivePKfPfS1_i_param_3];
	mov.u32 	%r1, %tid.x;
	mov.u32 	%r2, %ctaid.x;
	mov.u32 	%r3, %ntid.x;
	mad.lo.s32 	%r4, %r2, %r3, %r1;
	setp.ge.s32 	%p1, %r4, %r14;
	mov.f32 	%f13, 0f00000000;
	@%p1 bra 	$L__BB3_2;
	cvta.to.global.u64 	%rd4, %rd1;
	mul.wide.s32 	%rd5, %r4, 4;
	add.s64 	%rd6, %rd4, %rd5;
	ld.global.nc.f32 	%f13, [%rd6];
$L__BB3_2:
	shl.b32 	%r15, %r1, 2;
	mov.u32 	%r16, temp;
	add.s32 	%r5, %r16, %r15;
	st.shared.f32 	[%r5], %f13;
	bar.sync 	0;
	setp.lt.u32 	%p2, %r3, 2;
	@%p2 bra 	$L__BB3_7;
	shl.b32 	%r18, %r1, 1;
	add.s32 	%r6, %r18, 2;
	mov.b32 	%r36, 1;
$L__BB3_4:
	mul.lo.s32 	%r8, %r6, %r36;
	add.s32 	%r19, %r8, -1;
	setp.ge.u32 	%p3, %r19, %r3;
	@%p3 bra 	$L__BB3_6;
	sub.s32 	%r20, %r8, %r36;
	shl.b32 	%r21, %r20, 2;
	add.s32 	%r23, %r16, %r21;
	ld.shared.f32 	%f4, [%r23+-4];
	shl.b32 	%r24, %r36, 2;
	add.s32 	%r25, %r23, %r24;
	ld.shared.f32 	%f5, [%r25+-4];
	add.f32 	%f6, %f4, %f5;
	st.shared.f32 	[%r25+-4], %f6;
$L__BB3_6:
	bar.sync 	0;
	shl.b32 	%r36, %r36, 1;
	setp.lt.u32 	%p4, %r36, %r3;
	@%p4 bra 	$L__BB3_4;
$L__BB3_7:
	add.s32 	%r26, %r3, -1;
	setp.ne.s32 	%p5, %r1, %r26;
	@%p5 bra 	$L__BB3_9;
	ld.shared.f32 	%f7, [%r5];
	cvta.to.global.u64 	%rd7, %rd3;
	mul.wide.u32 	%rd8, %r2, 4;
	add.s64 	%rd9, %rd7, %rd8;
	st.global.f32 	[%rd9], %f7;
	mov.b32 	%r27, 0;
	st.shared.u32 	[%r5], %r27;
$L__BB3_9:
	bar.sync 	0;
	setp.lt.u32 	%p6, %r3, 2;
	@%p6 bra 	$L__BB3_14;
	shl.b32 	%r28, %r1, 1;
	add.s32 	%r10, %r28, 2;
	mov.u32 	%r37, %r3;
$L__BB3_11:
	shr.u32 	%r12, %r37, 1;
	mul.lo.s32 	%r13, %r10, %r12;
	add.s32 	%r29, %r13, -1;
	setp.ge.u32 	%p7, %r29, %r3;
	@%p7 bra 	$L__BB3_13;
	sub.s32 	%r30, %r13, %r12;
	shl.b32 	%r31, %r30, 2;
	add.s32 	%r33, %r16, %r31;
	ld.shared.f32 	%f8, [%r33+-4];
	shl.b32 	%r34, %r12, 2;
	add.s32 	%r35, %r33, %r34;
	ld.shared.f32 	%f9, [%r35+-4];
	st.shared.f32 	[%r33+-4], %f9;
	add.f32 	%f10, %f8, %f9;
	st.shared.f32 	[%r35+-4], %f10;
$L__BB3_13:
	bar.sync 	0;
	setp.gt.u32 	%p8, %r37, 3;
	mov.u32 	%r37, %r12;
	@%p8 bra 	$L__BB3_11;
$L__BB3_14:
	setp.ge.s32 	%p9, %r4, %r14;
	@%p9 bra 	$L__BB3_16;
	ld.shared.f32 	%f11, [%r5];
	add.f32 	%f12, %f13, %f11;
	cvta.to.global.u64 	%rd10, %rd2;
	mul.wide.s32 	%rd11, %r4, 4;
	add.s64 	%rd12, %rd10, %rd11;
	st.global.f32 	[%rd12], %f12;
$L__BB3_16:
	ret;

}
	// .globl	_Z17add_block_offsetsPfPKfi
.visible .entry _Z17add_block_offsetsPfPKfi(
	.param .u64 .ptr .align 1 _Z17add_block_offsetsPfPKfi_param_0,
	.param .u64 .ptr .align 1 _Z17add_block_offsetsPfPKfi_param_1,
	.param .u32 _Z17add_block_offsetsPfPKfi_param_2
)
{
	.reg .pred 	%p<2>;
	.reg .b32 	%r<6>;
	.reg .b32 	%f<4>;
	.reg .b64 	%rd<9>;

	ld.param.u64 	%rd1, [_Z17add_block_offsetsPfPKfi_param_0];
	ld.param.u64 	%rd2, [_Z17add_block_offsetsPfPKfi_param_1];
	ld.param.u32 	%r3, [_Z17add_block_offsetsPfPKfi_param_2];
	mov.u32 	%r1, %ctaid.x;
	mov.u32 	%r4, %ntid.x;
	mov.u32 	%r5, %tid.x;
	mad.lo.s32 	%r2, %r1, %r4, %r5;
	setp.ge.s32 	%p1, %r2, %r3;
	@%p1 bra 	$L__BB4_2;
	cvta.to.global.u64 	%rd3, %rd2;
	cvta.to.global.u64 	%rd4, %rd1;
	mul.wide.u32 	%rd5, %r1, 4;
	add.s64 	%rd6, %rd3, %rd5;
	ld.global.f32 	%f1, [%rd6];
	mul.wide.s32 	%rd7, %r2, 4;
	add.s64 	%rd8, %rd4, %rd7;
	ld.global.f32 	%f2, [%rd8];
	add.f32 	%f3, %f1, %f2;
	st.global.f32 	[%rd8], %f3;
$L__BB4_2:
	ret;

}


// ===== COMPILED SASS (sm_100) =====

	.target	sm_100

	.elftype	@"ET_EXEC"


//--------------------- .note.nv.tkinfo           --------------------------
	.section	.note.nv.tkinfo,"",@"SHT_NOTE"
	.sectionflags	@"SHF_NOTE_NV_TKINFO"
	.tkinfo
        /*0018*/ 	.word	0x00000002
        /*0030*/ 	.string	""
        /*0030*/ 	.string	"ptxas"
        /*0030*/ 	.string	"Cuda compilation tools, release 13.0, V13.0.88"
        /*0030*/ 	.string	"Build cuda_13.0.r13.0/compiler.36424714_0"
        /*0030*/ 	.string	"-arch sm_100 -m 64 "



//--------------------- .note.nv.cuinfo           --------------------------
	.section	.note.nv.cuinfo,"",@"SHT_NOTE"
	.sectionflags	@"SHF_NOTE_NV_CUINFO"
        /*0018*/ 	.short	0x0002
        /*001a*/ 	.short	0x0064
        /*001c*/ 	.short	0x0082
	.zero		2


//--------------------- .nv.info                  --------------------------
	.section	.nv.info,"",@"SHT_CUDA_INFO"
	.align	4


	//----- nvinfo : EIATTR_REGCOUNT
	.align		4
        /*0000*/ 	.byte	0x04, 0x2f
        /*0002*/ 	.short	(.L_1 - .L_0)
	.align		4
.L_0:
        /*0004*/ 	.word	index@(_Z26reduce_naive_global_atomicPKfPfi)
        /*0008*/ 	.word	0x00000010


	//----- nvinfo : EIATTR_FRAME_SIZE
	.align		4
.L_1:
        /*000c*/ 	.byte	0x04, 0x11
        /*000e*/ 	.short	(.L_3 - .L_2)
	.align		4
.L_2:
        /*0010*/ 	.word	index@(_Z26reduce_naive_global_atomicPKfPfi)
        /*0014*/ 	.word	0x00000000


	//----- nvinfo : EIATTR_REGCOUNT
	.align		4
.L_3:
        /*0018*/ 	.byte	0x04, 0x2f
        /*001a*/ 	.short	(.L_5 - .L_4)
	.align		4
.L_4:
        /*001c*/ 	.word	index@(_Z23reduce_shared_optimizedPKfPfi)
        /*0020*/ 	.word	0x0000000b


	//----- nvinfo : EIATTR_FRAME_SIZE
	.align		4
.L_5:
        /*0024*/ 	.byte	0x04, 0x11
        /*0026*/ 	.short	(.L_7 - .L_6)
	.align		4
.L_6:
        /*0028*/ 	.word	index@(_Z23reduce_shared_optimizedPKfPfi)
        /*002c*/ 	.word	0x00000000


	//----- nvinfo : EIATTR_REGCOUNT
	.align		4
.L_7:
        /*0030*/ 	.byte	0x04, 0x2f
        /*0032*/ 	.short	(.L_9 - .L_8)
	.align		4
.L_8:
        /*0034*/ 	.word	index@(_Z23scan_hillis_steele_stepPKfPfii)
        /*0038*/ 	.word	0x0000000e


	//----- nvinfo : EIATTR_FRAME_SIZE
	.align		4
.L_9:
        /*003c*/ 	.byte	0x04, 0x11
        /*003e*/ 	.short	(.L_11 - .L_10)
	.align		4
.L_10:
        /*0040*/ 	.word	index@(_Z23scan_hillis_steele_stepPKfPfii)
        /*0044*/ 	.word	0x00000000


	//----- nvinfo : EIATTR_REGCOUNT
	.align		4
.L_11:
        /*0048*/ 	.byte	0x04, 0x2f
        /*004a*/ 	.short	(.L_13 - .L_12)
	.align		4
.L_12:
        /*004c*/ 	.word	index@(_Z29scan_blelloch_block_inclusivePKfPfS1_i)
        /*0050*/ 	.word	0x0000000e


	//----- nvinfo : EIATTR_FRAME_SIZE
	.align		4
.L_13:
        /*0054*/ 	.byte	0x04, 0x11
        /*0056*/ 	.short	(.L_15 - .L_14)
	.align		4
.L_14:
        /*0058*/ 	.word	index@(_Z29scan_blelloch_block_inclusivePKfPfS1_i)
        /*005c*/ 	.word	0x00000000


	//----- nvinfo : EIATTR_REGCOUNT
	.align		4
.L_15:
        /*0060*/ 	.byte	0x04, 0x2f
        /*0062*/ 	.short	(.L_17 - .L_16)
	.align		4
.L_16:
        /*0064*/ 	.word	index@(_Z17add_block_offsetsPfPKfi)
        /*0068*/ 	.word	0x0000000c


	//----- nvinfo : EIATTR_FRAME_SIZE
	.align		4
.L_17:
        /*006c*/ 	.byte	0x04, 0x11
        /*006e*/ 	.short	(.L_19 - .L_18)
	.align		4
.L_18:
        /*0070*/ 	.word	index@(_Z17add_block_offsetsPfPKfi)
        /*0074*/ 	.word	0x00000000


	//----- nvinfo : EIATTR_MIN_STACK_SIZE
	.align		4
.L_19:
        /*0078*/ 	.byte	0x04, 0x12
        /*007a*/ 	.short	(.L_21 - .L_20)
	.align		4
.L_20:
        /*007c*/ 	.word	index@(_Z17add_block_offsetsPfPKfi)
        /*0080*/ 	.word	0x00000000


	//----- nvinfo : EIATTR_MIN_STACK_SIZE
	.align		4
.L_21:
        /*0084*/ 	.byte	0x04, 0x12
        /*0086*/ 	.short	(.L_23 - .L_22)
	.align		4
.L_22:
        /*0088*/ 	.word	index@(_Z29scan_blelloch_block_inclusivePKfPfS1_i)
        /*008c*/ 	.word	0x00000000


	//----- nvinfo : EIATTR_MIN_STACK_SIZE
	.align		4
.L_23:
        /*0090*/ 	.byte	0x04, 0x12
        /*0092*/ 	.short	(.L_25 - .L_24)
	.align		4
.L_24:
        /*0094*/ 	.word	index@(_Z23scan_hillis_steele_stepPKfPfii)
        /*0098*/ 	.word	0x00000000


	//----- nvinfo : EIATTR_MIN_STACK_SIZE
	.align		4
.L_25:
        /*009c*/ 	.byte	0x04, 0x12
        /*009e*/ 	.short	(.L_27 - .L_26)
	.align		4
.L_26:
        /*00a0*/ 	.word	index@(_Z23reduce_shared_optimizedPKfPfi)
        /*00a4*/ 	.word	0x00000000


	//----- nvinfo : EIATTR_MIN_STACK_SIZE
	.align		4
.L_27:
        /*00a8*/ 	.byte	0x04, 0x12
        /*00aa*/ 	.short	(.L_29 - .L_28)
	.align		4
.L_28:
        /*00ac*/ 	.word	index@(_Z26reduce_naive_global_atomicPKfPfi)
        /*00b0*/ 	.word	0x00000000
.L_29:


//--------------------- .nv.compat                --------------------------
	.section	.nv.compat,"",@"SHT_CUDA_COMPAT_INFO"
	.align	4
        /*0000*/ 	.byte	0x02, 0x09, 0x00, 0x00, 0x02, 0x02, 0x01, 0x00, 0x02, 0x05, 0x05, 0x00, 0x03, 0x07, 0x01, 0x01
        /*0010*/ 	.byte	0x02, 0x03, 0x00, 0x00, 0x02, 0x06, 0x01, 0x00, 0x04, 0x0b, 0x08, 0x00, 0x09, 0x00, 0x00, 0x00
        /*0020*/ 	.byte	0x00, 0x00, 0x00, 0x00


//--------------------- .nv.info._Z17add_block_offsetsPfPKfi --------------------------
	.section	.nv.info._Z17add_block_offsetsPfPKfi,"",@"SHT_CUDA_INFO"
	.sectionflags	@""
	.align	4


	//----- nvinfo : EIATTR_CUDA_API_VERSION
	.align		4
        /*0000*/ 	.byte	0x04, 0x37
        /*0002*/ 	.short	(.L_31 - .L_30)
.L_30:
        /*0004*/ 	.word	0x00000082


	//----- nvinfo : EIATTR_KPARAM_INFO
	.align		4
.L_31:
        /*0008*/ 	.byte	0x04, 0x17
        /*000a*/ 	.short	(.L_33 - .L_32)
.L_32:
        /*000c*/ 	.word	0x00000000
        /*0010*/ 	.short	0x0002
        /*0012*/ 	.short	0x0010
        /*0014*/ 	.byte	0x00, 0xf0, 0x11, 0x00


	//----- nvinfo : EIATTR_KPARAM_INFO
	.align		4
.L_33:
        /*0018*/ 	.byte	0x04, 0x17
        /*001a*/ 	.short	(.L_35 - .L_34)
.L_34:
        /*001c*/ 	.word	0x00000000
        /*0020*/ 	.short	0x0001
        /*0022*/ 	.short	0x0008
        /*0024*/ 	.byte	0x00, 0xf5, 0x21, 0x00


	//----- nvinfo : EIATTR_KPARAM_INFO
	.align		4
.L_35:
        /*0028*/ 	.byte	0x04, 0x17
        /*002a*/ 	.short	(.L_37 - .L_36)
.L_36:
        /*002c*/ 	.word	0x00000000
        /*0030*/ 	.short	0x0000
        /*0032*/ 	.short	0x0000
        /*0034*/ 	.byte	0x00, 0xf5, 0x21, 0x00


	//----- nvinfo : EIATTR_SPARSE_MMA_MASK
	.align		4
.L_37:
        /*0038*/ 	.byte	0x03, 0x50
        /*003a*/ 	.short	0x0000


	//----- nvinfo : EIATTR_MAXREG_COUNT
	.align		4
        /*003c*/ 	.byte	0x03, 0x1b
        /*003e*/ 	.short	0x00ff


	//----- nvinfo : EIATTR_MERCURY_ISA_VERSION
	.align		4
        /*0040*/ 	.byte	0x03, 0x5f
        /*0042*/ 	.short	0x0101


	//----- nvinfo : EIATTR_VRC_CTA_INIT_COUNT
	.align		4
        /*0044*/ 	.byte	0x02, 0x4a
	.zero		1
	.zero		1


	//----- nvinfo : EIATTR_EXIT_INSTR_OFFSETS
	.align		4
        /*0048*/ 	.byte	0x04, 0x1c
        /*004a*/ 	.short	(.L_39 - .L_38)


	//   ....[0]....
.L_38:
        /*004c*/ 	.word	0x00000070


	//   ....[1]....
        /*0050*/ 	.word	0x00000110


	//----- nvinfo : EIATTR_CBANK_PARAM_SIZE
	.align		4
.L_39:
        /*0054*/ 	.byte	0x03, 0x19
        /*0056*/ 	.short	0x0014


	//----- nvinfo : EIATTR_PARAM_CBANK
	.align		4
        /*0058*/ 	.byte	0x04, 0x0a
        /*005a*/ 	.short	(.L_41 - .L_40)
	.align		4
.L_40:
        /*005c*/ 	.word	index@(.nv.constant0._Z17add_block_offsetsPfPKfi)
        /*0060*/ 	.short	0x0380
        /*0062*/ 	.short	0x0014


	//----- nvinfo : EIATTR_SW_WAR
	.align		4
.L_41:
        /*0064*/ 	.byte	0x04, 0x36
        /*0066*/ 	.short	(.L_43 - .L_42)
.L_42:
        /*0068*/ 	.word	0x00000008
.L_43:


//--------------------- .nv.info._Z29scan_blelloch_block_inclusivePKfPfS1_i --------------------------
	.section	.nv.info._Z29scan_blelloch_block_inclusivePKfPfS1_i,"",@"SHT_CUDA_INFO"
	.sectionflags	@""
	.align	4


	//----- nvinfo : EIATTR_CUDA_API_VERSION
	.align		4
        /*0000*/ 	.byte	0x04, 0x37
        /*0002*/ 	.short	(.L_45 - .L_44)
.L_44:
        /*0004*/ 	.word	0x00000082


	//----- nvinfo : EIATTR_KPARAM_INFO
	.align		4
.L_45:
        /*0008*/ 	.byte	0x04, 0x17
        /*000a*/ 	.short	(.L_47 - .L_46)
.L_46:
        /*000c*/ 	.word	0x00000000
        /*0010*/ 	.short	0x0003
        /*0012*/ 	.short	0x0018
        /*0014*/ 	.byte	0x00, 0xf0, 0x11, 0x00


	//----- nvinfo : EIATTR_KPARAM_INFO
	.align		4
.L_47:
        /*0018*/ 	.byte	0x04, 0x17
        /*001a*/ 	.short	(.L_49 - .L_48)
.L_48:
        /*001c*/ 	.word	0x00000000
        /*0020*/ 	.short	0x0002
        /*0022*/ 	.short	0x0010
        /*0024*/ 	.byte	0x00, 0xf5, 0x21, 0x00


	//----- nvinfo : EIATTR_KPARAM_INFO
	.align		4
.L_49:
        /*0028*/ 	.byte	0x04, 0x17
        /*002a*/ 	.short	(.L_51 - .L_50)
.L_50:
        /*002c*/ 	.word	0x00000000
        /*0030*/ 	.short	0x0001
        /*0032*/ 	.short	0x0008
        /*0034*/ 	.byte	0x00, 0xf5, 0x21, 0x00


	//----- nvinfo : EIATTR_KPARAM_INFO
	.align		4
.L_51:
        /*0038*/ 	.byte	0x04, 0x17
        /*003a*/ 	.short	(.L_53 - .L_52)
.L_52:
        /*003c*/ 	.word	0x00000000
        /*0040*/ 	.short	0x0000
        /*0042*/ 	.short	0x0000
        /*0044*/ 	.byte	0x00, 0xf5, 0x21, 0x00


	//----- nvinfo : EIATTR_SPARSE_MMA_MASK
	.align		4
.L_53:
        /*0048*/ 	.byte	0x03, 0x50
        /*004a*/ 	.short	0x0000


	//----- nvinfo : EIATTR_MAXREG_COUNT
	.align		4
        /*004c*/ 	.byte	0x03, 0x1b
        /*004e*/ 	.short	0x00ff


	//----- nvinfo : EIATTR_NUM_BARRIERS
	.align		4
        /*0050*/ 	.byte	0x02, 0x4c
        /*0052*/ 	.byte	0x01
	.zero		1


	//----- nvinfo : EIATTR_MERCURY_ISA_VERSION
	.align		4
        /*0054*/ 	.byte	0x03, 0x5f
        /*0056*/ 	.short	0x0101


	//----- nvinfo : EIATTR_VRC_CTA_INIT_COUNT
	.align		4
        /*0058*/ 	.byte	0x02, 0x4a
	.zero		1
	.zero		1


	//----- nvinfo : EIATTR_EXIT_INSTR_OFFSETS
	.align		4
        /*005c*/ 	.byte	0x04, 0x1c
        /*005e*/ 	.short	(.L_55 - .L_54)


	//   ....[0]....
.L_54:
        /*0060*/ 	.word	0x00000420


	//   ....[1]....
        /*0064*/ 	.word	0x00000480


	//----- nvinfo : EIATTR_CBANK_PARAM_SIZE
	.align		4
.L_55:
        /*0068*/ 	.byte	0x03, 0x19
        /*006a*/ 	.short	0x001c


	//----- nvinfo : EIATTR_PARAM_CBANK
	.align		4
        /*006c*/ 	.byte	0x04, 0x0a
        /*006e*/ 	.short	(.L_57 - .L_56)
	.align		4
.L_56:
        /*0070*/ 	.word	index@(.nv.constant0._Z29scan_blelloch_block_inclusivePKfPfS1_i)
        /*0074*/ 	.short	0x0380
        /*0076*/ 	.short	0x001c


	//----- nvinfo : EIATTR_SW_WAR
	.align		4
.L_57:
        /*0078*/ 	.byte	0x04, 0x36
        /*007a*/ 	.short	(.L_59 - .L_58)
.L_58:
        /*007c*/ 	.word	0x00000008
.L_59:


//--------------------- .nv.info._Z23scan_hillis_steele_stepPKfPfii --------------------------
	.section	.nv.info._Z23scan_hillis_steele_stepPKfPfii,"",@"SHT_CUDA_INFO"
	.sectionflags	@""
	.align	4


	//----- nvinfo : EIATTR_CUDA_API_VERSION
	.align		4
        /*0000*/ 	.byte	0x04, 0x37
        /*0002*/ 	.short	(.L_61 - .L_60)
.L_60:
        /*0004*/ 	.word	0x00000082


	//----- nvinfo : EIATTR_KPARAM_INFO
	.align		4
.L_61:
        /*0008*/ 	.byte	0x04, 0x17
        /*000a*/ 	.short	(.L_63 - .L_62)
.L_62:
        /*000c*/ 	.word	0x00000000
        /*0010*/ 	.short	0x0003
        /*0012*/ 	.short	0x0014
        /*0014*/ 	.byte	0x00, 0xf0, 0x11, 0x00


	//----- nvinfo : EIATTR_KPARAM_INFO
	.align		4
.L_63:
        /*0018*/ 	.byte	0x04, 0x17
        /*001a*/ 	.short	(.L_65 - .L_64)
.L_64:
        /*001c*/ 	.word	0x00000000
        /*0020*/ 	.short	0x0002
        /*0022*/ 	.short	0x0010
        /*0024*/ 	.byte	0x00, 0xf0, 0x11, 0x00


	//----- nvinfo : EIATTR_KPARAM_INFO
	.align		4
.L_65:
        /*0028*/ 	.byte	0x04, 0x17
        /*002a*/ 	.short	(.L_67 - .L_66)
.L_66:
        /*002c*/ 	.word	0x00000000
        /*0030*/ 	.short	0x0001
        /*0032*/ 	.short	0x0008
        /*0034*/ 	.byte	0x00, 0xf5, 0x21, 0x00


	//----- nvinfo : EIATTR_KPARAM_INFO
	.align		4
.L_67:
        /*0038*/ 	.byte	0x04, 0x17
        /*003a*/ 	.short	(.L_69 - .L_68)
.L_68:
        /*003c*/ 	.word	0x00000000
        /*0040*/ 	.short	0x0000
        /*0042*/ 	.short	0x0000
        /*0044*/ 	.byte	0x00, 0xf5, 0x21, 0x00


	//----- nvinfo : EIATTR_SPARSE_MMA_MASK
	.align		4
.L_69:
        /*0048*/ 	.byte	0x03, 0x50
        /*004a*/ 	.short	0x0000


	//----- nvinfo : EIATTR_MAXREG_COUNT
	.align		4
        /*004c*/ 	.byte	0x03, 0x1b
        /*004e*/ 	.short	0x00ff


	//----- nvinfo : EIATTR_MERCURY_ISA_VERSION
	.align		4
        /*0050*/ 	.byte	0x03, 0x5f
        /*0052*/ 	.short	0x0101


	//----- nvinfo : EIATTR_VRC_CTA_INIT_COUNT
	.align		4
        /*0054*/ 	.byte	0x02, 0x4a
	.zero		1
	.zero		1


	//----- nvinfo : EIATTR_EXIT_INSTR_OFFSETS
	.align		4
        /*0058*/ 	.byte	0x04, 0x1c
        /*005a*/ 	.short	(.L_71 - .L_70)


	//   ....[0]....
.L_70:
        /*005c*/ 	.word	0x00000070


	//   ....[1]....
        /*0060*/ 	.word	0x00000150


	//----- nvinfo : EIATTR_CBANK_PARAM_SIZE
	.align		4
.L_71:
        /*0064*/ 	.byte	0x03, 0x19
        /*0066*/ 	.short	0x0018


	//----- nvinfo : EIATTR_PARAM_CBANK
	.align		4
        /*0068*/ 	.byte	0x04, 0x0a
        /*006a*/ 	.short	(.L_73 - .L_72)
	.align		4
.L_72:
        /*006c*/ 	.word	index@(.nv.constant0._Z23scan_hillis_steele_stepPKfPfii)
        /*0070*/ 	.short	0x0380
        /*0072*/ 	.short	0x0018


	//----- nvinfo : EIATTR_SW_WAR
	.align		4
.L_73:
        /*0074*/ 	.byte	0x04, 0x36
        /*0076*/ 	.short	(.L_75 - .L_74)
.L_74:
        /*0078*/ 	.word	0x00000008
.L_75:


//--------------------- .nv.info._Z23reduce_shared_optimizedPKfPfi --------------------------
	.section	.nv.info._Z23reduce_shared_optimizedPKfPfi,"",@"SHT_CUDA_INFO"
	.sectionflags	@""
	.align	4


	//----- nvinfo : EIATTR_CUDA_API_VERSION
	.align		4
        /*0000*/ 	.byte	0x04, 0x37
        /*0002*/ 	.short	(.L_77 - .L_76)
.L_76:
        /*0004*/ 	.word	0x00000082


	//----- nvinfo : EIATTR_KPARAM_INFO
	.align		4
.L_77:
        /*0008*/ 	.byte	0x04, 0x17
        /*000a*/ 	.short	(.L_79 - .L_78)
.L_78:
        /*000c*/ 	.word	0x00000000
        /*0010*/ 	.short	0x0002
        /*0012*/ 	.short	0x0010
        /*0014*/ 	.byte	0x00, 0xf0, 0x11, 0x00


	//----- nvinfo : EIATTR_KPARAM_INFO
	.align		4
.L_79:
        /*0018*/ 	.byte	0x04, 0x17
        /*001a*/ 	.short	(.L_81 - .L_80)
.L_80:
        /*001c*/ 	.word	0x00000000
        /*0020*/ 	.short	0x0001
        /*0022*/ 	.short	0x0008
        /*0024*/ 	.byte	0x00, 0xf5, 0x21, 0x00


	//----- nvinfo : EIATTR_KPARAM_INFO
	.align		4
.L_81:
        /*0028*/ 	.byte	0x04, 0x17
        /*002a*/ 	.short	(.L_83 - .L_82)
.L_82:
        /*002c*/ 	.word	0x00000000
        /*0030*/ 	.short	0x0000
        /*0032*/ 	.short	0x0000
        /*0034*/ 	.byte	0x00, 0xf5, 0x21, 0x00


	//----- nvinfo : EIATTR_SPARSE_MMA_MASK
	.align		4
.L_83:
        /*0038*/ 	.byte	0x03, 0x50
        /*003a*/ 	.short	0x0000


	//----- nvinfo : EIATTR_MAXREG_COUNT
	.align		4
        /*003c*/ 	.byte	0x03, 0x1b
        /*003e*/ 	.short	0x00ff


	//----- nvinfo : EIATTR_NUM_BARRIERS
	.align		4
        /*0040*/ 	.byte	0x02, 0x4c
        /*0042*/ 	.byte	0x01
	.zero		1


	//----- nvinfo : EIATTR_MERCURY_ISA_VERSION
	.align		4
        /*0044*/ 	.byte	0x03, 0x5f
        /*0046*/ 	.short	0x0101


	//----- nvinfo : EIATTR_VRC_CTA_INIT_COUNT
	.align		4
        /*0048*/ 	.byte	0x02, 0x4a
	.zero		1
	.zero		1


	//----- nvinfo : EIATTR_EXIT_INSTR_OFFSETS
	.align		4
        /*004c*/ 	.byte	0x04, 0x1c
        /*004e*/ 	.short	(.L_85 - .L_84)


	//   ....[0]....
.L_84:
        /*0050*/ 	.word	0x00000210


	//   ....[1]....
        /*0054*/ 	.word	0x00000290


	//----- nvinfo : EIATTR_CBANK_PARAM_SIZE
	.align		4
.L_85:
        /*0058*/ 	.byte	0x03, 0x19
        /*005a*/ 	.short	0x0014


	//----- nvinfo : EIATTR_PARAM_CBANK
	.align		4
        /*005c*/ 	.byte	0x04, 0x0a
        /*005e*/ 	.short	(.L_87 - .L_86)
	.align		4
.L_86:
        /*0060*/ 	.word	index@(.nv.constant0._Z23reduce_shared_optimizedPKfPfi)
        /*0064*/ 	.short	0x0380
        /*0066*/ 	.short	0x0014


	//----- nvinfo : EIATTR_SW_WAR
	.align		4
.L_87:
        /*0068*/ 	.byte	0x04, 0x36
        /*006a*/ 	.short	(.L_89 - .L_88)
.L_88:
        /*006c*/ 	.word	0x00000008
.L_89:


//--------------------- .nv.info._Z26reduce_naive_global_atomicPKfPfi --------------------------
	.section	.nv.info._Z26reduce_naive_global_atomicPKfPfi,"",@"SHT_CUDA_INFO"
	.sectionflags	@""
	.align	4


	//----- nvinfo : EIATTR_CUDA_API_VERSION
	.align		4
        /*0000*/ 	.byte	0x04, 0x37
        /*0002*/ 	.short	(.L_91 - .L_90)
.L_90:
        /*0004*/ 	.word	0x00000082


	//----- nvinfo : EIATTR_KPARAM_INFO
	.align		4
.L_91:
        /*0008*/ 	.byte	0x04, 0x17
        /*000a*/ 	.short	(.L_93 - .L_92)
.L_92:
        /*000c*/ 	.word	0x00000000
        /*0010*/ 	.short	0x0002
        /*0012*/ 	.short	0x0010
        /*0014*/ 	.byte	0x00, 0xf0, 0x11, 0x00


	//----- nvinfo : EIATTR_KPARAM_INFO
	.align		4
.L_93:
        /*0018*/ 	.byte	0x04, 0x17
        /*001a*/ 	.short	(.L_95 - .L_94)
.L_94:
        /*001c*/ 	.word	0x00000000
        /*0020*/ 	.short	0x0001
        /*0022*/ 	.short	0x0008
        /*0024*/ 	.byte	0x00, 0xf5, 0x21, 0x00


	//----- nvinfo : EIATTR_KPARAM_INFO
	.align		4
.L_95:
        /*0028*/ 	.byte	0x04, 0x17
        /*002a*/ 	.short	(.L_97 - .L_96)
.L_96:
        /*002c*/ 	.word	0x00000000
        /*0030*/ 	.short	0x0000
        /*0032*/ 	.short	0x0000
        /*0034*/ 	.byte	0x00, 0xf5, 0x21, 0x00


	//----- nvinfo : EIATTR_SPARSE_MMA_MASK
	.align		4
.L_97:
        /*0038*/ 	.byte	0x03, 0x50
        /*003a*/ 	.short	0x0000


	//----- nvinfo : EIATTR_MAXREG_COUNT
	.align		4
        /*003c*/ 	.byte	0x03, 0x1b
        /*003e*/ 	.short	0x00ff


	//----- nvinfo : EIATTR_NUM_BARRIERS
	.align		4
        /*0040*/ 	.byte	0x02, 0x4c
        /*0042*/ 	.byte	0x01
	.zero		1


	//----- nvinfo : EIATTR_MERCURY_ISA_VERSION
	.align		4
        /*0044*/ 	.byte	0x03, 0x5f
        /*0046*/ 	.short	0x0101


	//----- nvinfo : EIATTR_VRC_CTA_INIT_COUNT
	.align		4
        /*0048*/ 	.byte	0x02, 0x4a
	.zero		1
	.zero		1


	//----- nvinfo : EIATTR_EXIT_INSTR_OFFSETS
	.align		4
        /*004c*/ 	.byte	0x04, 0x1c
        /*004e*/ 	.short	(.L_99 - .L_98)


	//   ....[0]....
.L_98:
        /*0050*/ 	.word	0x00000500


	//----- nvinfo : EIATTR_CRS_STACK_SIZE
	.align		4
.L_99:
        /*0054*/ 	.byte	0x04, 0x1e
        /*0056*/ 	.short	(.L_101 - .L_100)
.L_100:
        /*0058*/ 	.word	0x00000000


	//----- nvinfo : EIATTR_CBANK_PARAM_SIZE
	.align		4
.L_101:
        /*005c*/ 	.byte	0x03, 0x19
        /*005e*/ 	.short	0x0014


	//----- nvinfo : EIATTR_PARAM_CBANK
	.align		4
        /*0060*/ 	.byte	0x04, 0x0a
        /*0062*/ 	.short	(.L_103 - .L_102)
	.align		4
.L_102:
        /*0064*/ 	.word	index@(.nv.constant0._Z26reduce_naive_global_atomicPKfPfi)
        /*0068*/ 	.short	0x0380
        /*006a*/ 	.short	0x0014


	//----- nvinfo : EIATTR_SW_WAR
	.align		4
.L_103:
        /*006c*/ 	.byte	0x04, 0x36
        /*006e*/ 	.short	(.L_105 - .L_104)
.L_104:
        /*0070*/ 	.word	0x00000008
.L_105:


//--------------------- .nv.callgraph             --------------------------
	.section	.nv.callgraph,"",@"SHT_CUDA_CALLGRAPH"
	.align	4
	.sectionentsize	8
	.align		4
        /*0000*/ 	.word	0x00000000
	.align		4
        /*0004*/ 	.word	0xffffffff
	.align		4
        /*0008*/ 	.word	0x00000000
	.align		4
        /*000c*/ 	.word	0xfffffffe
	.align		4
        /*0010*/ 	.word	0x00000000
	.align		4
        /*0014*/ 	.word	0xfffffffd
	.align		4
        /*0018*/ 	.word	0x00000000
	.align		4
        /*001c*/ 	.word	0xfffffffc


//--------------------- .text._Z17add_block_offsetsPfPKfi --------------------------
	.section	.text._Z17add_block_offsetsPfPKfi,"ax",@progbits
	.align	128
        .global         _Z17add_block_offsetsPfPKfi
        .type           _Z17add_block_offsetsPfPKfi,@function
        .size           _Z17add_block_offsetsPfPKfi,(.L_x_17 - _Z17add_block_offsetsPfPKfi)
        .other          _Z17add_block_offsetsPfPKfi,@"STO_CUDA_ENTRY STV_DEFAULT"
_Z17add_block_offsetsPfPKfi:
.text._Z17add_block_offsetsPfPKfi:
[----:B------:R-:W-:Y:S01]  /*0000*/  LDC R1, c[0x0][0x37c] ;  /* 0x0000df00ff017b82 */ /* 0x000fe20000000800 */
[----:B------:R-:W0:Y:S01]  /*0010*/  S2R R9, SR_CTAID.X ;  /* 0x0000000000097919 */ /* 0x000e220000002500 */
[----:B------:R-:W0:Y:S01]  /*0020*/  LDCU UR4, c[0x0][0x360] ;  /* 0x00006c00ff0477ac */ /* 0x000e220008000800 */
[----:B------:R-:W0:Y:S01]  /*0030*/  S2R R0, SR_TID.X ;  /* 0x0000000000007919 */ /* 0x000e220000002100 */
[----:B------:R-:W1:Y:S01]  /*0040*/  LDCU UR5, c[0x0][0x390] ;  /* 0x00007200ff0577ac */ /* 0x000e620008000800 */
[----:B0-----:R-:W-:-:S05]  /*0050*/  IMAD R7, R9, UR4, R0 ;  /* 0x0000000409077c24 */ /* 0x001fca000f8e0200 */
[----:B-1----:R-:W-:-:S13]  /*0060*/  ISETP.GE.AND P0, PT, R7, UR5, PT ;  /* 0x0000000507007c0c */ /* 0x002fda000bf06270 */
[----:B------:R-:W-:Y:S05]  /*0070*/  @P0 EXIT ;  /* 0x000000000000094d */ /* 0x000fea0003800000 */
[----:B------:R-:W0:Y:S01]  /*0080*/  LDC.64 R2, c[0x0][0x388] ;  /* 0x0000e200ff027b82 */ /* 0x000e220000000a00 */
[----:B------:R-:W1:Y:S07]  /*0090*/  LDCU.64 UR4, c[0x0][0x358] ;  /* 0x00006b00ff0477ac */ /* 0x000e6e0008000a00 */
[----:B------:R-:W2:Y:S01]  /*00a0*/  LDC.64 R4, c[0x0][0x380] ;  /* 0x0000e000ff047b82 */ /* 0x000ea20000000a00 */
[----:B0-----:R-:W-:-:S06]  /*00b0*/  IMAD.WIDE.U32 R2, R9, 0x4, R2 ;  /* 0x0000000409027825 */ /* 0x001fcc00078e0002 */
[----:B-1----:R-:W3:Y:S01]  /*00c0*/  LDG.E R2, desc[UR4][R2.64] ;  /* 0x0000000402027981 */ /* 0x002ee2000c1e1900 */
[----:B--2---:R-:W-:-:S05]  /*00d0*/  IMAD.WIDE R4, R7, 0x4, R4 ;  /* 0x0000000407047825 */ /* 0x004fca00078e0204 */
[----:B------:R-:W3:Y:S02]  /*00e0*/  LDG.E R7, desc[UR4][R4.64] ;  /* 0x0000000404077981 */ /* 0x000ee4000c1e1900 */
[----:B---3--:R-:W-:-:S05]  /*00f0*/  FADD R7, R2, R7 ;  /* 0x0000000702077221 */ /* 0x008fca0000000000 */
[----:B------:R-:W-:Y:S01]  /*0100*/  STG.E desc[UR4][R4.64], R7 ;  /* 0x0000000704007986 */ /* 0x000fe2000c101904 */
[----:B------:R-:W-:Y:S05]  /*0110*/  EXIT ;  /* 0x000000000000794d */ /* 0x000fea0003800000 */
.L_x_0:
[----:B------:R-:W-:-:S00]  /*0120*/  BRA `(.L_x_0) ;  /* 0xfffffffc00fc7947 */ /* 0x000fc0000383ffff */
[----:B------:R-:W-:-:S00]  /*0130*/  NOP ;  /* 0x0000000000007918 */ /* 0x000fc00000000000 */
        /* <DEDUP_REMOVED lines=12> */
.L_x_17:


//--------------------- .text._Z29scan_blelloch_block_inclusivePKfPfS1_i --------------------------
	.section	.text._Z29scan_blelloch_block_inclusivePKfPfS1_i,"ax",@progbits
	.align	128
        .global         _Z29scan_blelloch_block_inclusivePKfPfS1_i
        .type           _Z29scan_blelloch_block_inclusivePKfPfS1_i,@function
        .size           _Z29scan_blelloch_block_inclusivePKfPfS1_i,(.L_x_18 - _Z29scan_blelloch_block_inclusivePKfPfS1_i)
        .other          _Z29scan_blelloch_block_inclusivePKfPfS1_i,@"STO_CUDA_ENTRY STV_DEFAULT"
_Z29scan_blelloch_block_inclusivePKfPfS1_i:
.text._Z29scan_blelloch_block_inclusivePKfPfS1_i:
[----:B------:R-:W-:Y:S01]  /*0000*/  LDC R1, c[0x0][0x37c] ;  /* 0x0000df00ff017b82 */ /* 0x000fe20000000800 */
[----:B------:R-:W0:Y:S01]  /*0010*/  S2R R10, SR_TID.X ;  /* 0x00000000000a7919 */ /* 0x000e220000002100 */
[----:B------:R-:W0:Y:S01]  /*0020*/  LDCU UR8, c[0x0][0x360] ;  /* 0x00006c00ff0877ac */ /* 0x000e220008000800 */
[----:B------:R-:W-:Y:S01]  /*0030*/  IMAD.MOV.U32 R0, RZ, RZ, RZ ;  /* 0x000000ffff007224 */ /* 0x000fe200078e00ff */
[----:B------:R-:W0:Y:S01]  /*0040*/  S2R R11, SR_CTAID.X ;  /* 0x00000000000b7919 */ /* 0x000e220000002500 */
[----:B------:R-:W1:Y:S01]  /*0050*/  LDCU UR4, c[0x0][0x398] ;  /* 0x00007300ff0477ac */ /* 0x000e620008000800 */
[----:B------:R-:W2:Y:S01]  /*0060*/  LDCU.64 UR6, c[0x0][0x358] ;  /* 0x00006b00ff0677ac */ /* 0x000ea20008000a00 */
[----:B0-----:R-:W-:-:S05]  /*0070*/  IMAD R2, R11, UR8, R10 ;  /* 0x000000080b027c24 */ /* 0x001fca000f8e020a */
[----:B-1----:R-:W-:-:S13]  /*0080*/  ISETP.GE.AND P0, PT, R2, UR4, PT ;  /* 0x0000000402007c0c */ /* 0x002fda000bf06270 */
[----:B------:R-:W0:Y:S02]  /*0090*/  @!P0 LDC.64 R4, c[0x0][0x380] ;  /* 0x0000e000ff048b82 */ /* 0x000e240000000a00 */
[----:B0-----:R-:W-:-:S05]  /*00a0*/  @!P0 IMAD.WIDE R4, R2, 0x4, R4 ;  /* 0x0000000402048825 */ /* 0x001fca00078e0204 */
[----:B--2---:R-:W2:Y:S01]  /*00b0*/  @!P0 LDG.E.CONSTANT R0, desc[UR6][R4.64] ;  /* 0x0000000604008981 */ /* 0x004ea2000c1e9900 */
[----:B------:R-:W0:Y:S01]  /*00c0*/  S2UR UR5, SR_CgaCtaId ;  /* 0x00000000000579c3 */ /* 0x000e220000008800 */
[----:B------:R-:W-:Y:S01]  /*00d0*/  UMOV UR4, 0x400 ;  /* 0x0000040000047882 */ /* 0x000fe20000000000 */
[----:B------:R-:W-:Y:S02]  /*00e0*/  UISETP.GE.U32.AND UP0, UPT, UR8, 0x2, UPT ;  /* 0x000000020800788c */ /* 0x000fe4000bf06070 */
[----:B0-----:R-:W-:-:S06]  /*00f0*/  ULEA UR4, UR5, UR4, 0x18 ;  /* 0x0000000405047291 */ /* 0x001fcc000f8ec0ff */
[----:B------:R-:W-:-:S05]  /*0100*/  LEA R3, R10, UR4, 0x2 ;  /* 0x000000040a037c11 */ /* 0x000fca000f8e10ff */
[----:B--2---:R0:W-:Y:S01]  /*0110*/  STS [R3], R0 ;  /* 0x0000000003007388 */ /* 0x0041e20000000800 */
[----:B------:R-:W-:Y:S06]  /*0120*/  BAR.SYNC.DEFER_BLOCKING 0x0 ;  /* 0x0000000000007b1d */ /* 0x000fec0000010000 */
[----:B------:R-:W-:Y:S05]  /*0130*/  BRA.U !UP0, `(.L_x_1) ;  /* 0x0000000108407547 */ /* 0x000fea000b800000 */
[----:B------:R-:W-:Y:S01]  /*0140*/  LEA R4, R10, 0x2, 0x1 ;  /* 0x000000020a047811 */ /* 0x000fe200078e08ff */
[----:B------:R-:W-:-:S07]  /*0150*/  IMAD.MOV.U32 R5, RZ, RZ, 0x1 ;  /* 0x00000001ff057424 */ /* 0x000fce00078e00ff */
.L_x_2:
[----:B------:R-:W-:-:S05]  /*0160*/  IMAD R6, R4, R5, RZ ;  /* 0x0000000504067224 */ /* 0x000fca00078e02ff */
[----:B------:R-:W-:-:S04]  /*0170*/  IADD3 R7, PT, PT, R6, -0x1, RZ ;  /* 0xffffffff06077810 */ /* 0x000fc80007ffe0ff */
[----:B------:R-:W-:-:S13]  /*0180*/  ISETP.GE.U32.AND P0, PT, R7, UR8, PT ;  /* 0x0000000807007c0c */ /* 0x000fda000bf06070 */
[----:B------:R-:W-:-:S05]  /*0190*/  @!P0 IMAD.IADD R6, R6, 0x1, -R5 ;  /* 0x0000000106068824 */ /* 0x000fca00078e0a05 */
[----:B------:R-:W-:-:S04]  /*01a0*/  @!P0 LEA R6, R6, UR4, 0x2 ;  /* 0x0000000406068c11 */ /* 0x000fc8000f8e10ff */
[C---:B------:R-:W-:Y:S01]  /*01b0*/  @!P0 LEA R7, R5.reuse, R6, 0x2 ;  /* 0x0000000605078211 */ /* 0x040fe200078e10ff */
[----:B------:R-:W-:Y:S01]  /*01c0*/  IMAD.SHL.U32 R5, R5, 0x2, RZ ;  /* 0x0000000205057824 */ /* 0x000fe200078e00ff */
[----:B------:R-:W-:Y:S04]  /*01d0*/  @!P0 LDS R6, [R6+-0x4] ;  /* 0xfffffc0006068984 */ /* 0x000fe80000000800 */
[----:B------:R-:W1:Y:S02]  /*01e0*/  @!P0 LDS R9, [R7+-0x4] ;  /* 0xfffffc0007098984 */ /* 0x000e640000000800 */
[----:B-1----:R-:W-:-:S05]  /*01f0*/  @!P0 FADD R8, R6, R9 ;  /* 0x0000000906088221 */ /* 0x002fca0000000000 */
[----:B------:R1:W-:Y:S01]  /*0200*/  @!P0 STS [R7+-0x4], R8 ;  /* 0xfffffc0807008388 */ /* 0x0003e20000000800 */
[----:B------:R-:W-:Y:S01]  /*0210*/  BAR.SYNC.DEFER_BLOCKING 0x0 ;  /* 0x0000000000007b1d */ /* 0x000fe20000010000 */
[----:B------:R-:W-:-:S13]  /*0220*/  ISETP.GE.U32.AND P0, PT, R5, UR8, PT ;  /* 0x0000000805007c0c */ /* 0x000fda000bf06070 */
[----:B-1----:R-:W-:Y:S05]  /*0230*/  @!P0 BRA `(.L_x_2) ;  /* 0xfffffffc00c88947 */ /* 0x002fea000383ffff */
.L_x_1:
[----:B------:R-:W-:Y:S02]  /*0240*/  UIADD3 UR5, UPT, UPT, UR8, -0x1, URZ ;  /* 0xffffffff08057890 */ /* 0x000fe4000fffe0ff */
[----:B------:R-:W-:-:S04]  /*0250*/  UISETP.GE.U32.AND UP0, UPT, UR8, 0x2, UPT ;  /* 0x000000020800788c */ /* 0x000fc8000bf06070 */
[----:B------:R-:W-:-:S13]  /*0260*/  ISETP.NE.AND P0, PT, R10, UR5, PT ;  /* 0x000000050a007c0c */ /* 0x000fda000bf05270 */
[----:B------:R-:W1:Y:S01]  /*0270*/  @!P0 LDS R7, [R3] ;  /* 0x0000000003078984 */ /* 0x000e620000000800 */
[----:B------:R-:W2:Y:S03]  /*0280*/  @!P0 LDC.64 R4, c[0x0][0x390] ;  /* 0x0000e400ff048b82 */ /* 0x000ea60000000a00 */
[----:B------:R3:W-:Y:S01]  /*0290*/  @!P0 STS [R3], RZ ;  /* 0x000000ff03008388 */ /* 0x0007e20000000800 */
[----:B--2---:R-:W-:-:S05]  /*02a0*/  @!P0 IMAD.WIDE.U32 R4, R11, 0x4, R4 ;  /* 0x000000040b048825 */ /* 0x004fca00078e0004 */
[----:B-1----:R3:W-:Y:S01]  /*02b0*/  @!P0 STG.E desc[UR6][R4.64], R7 ;  /* 0x0000000704008986 */ /* 0x0027e2000c101906 */
[----:B------:R-:W-:Y:S06]  /*02c0*/  BAR.SYNC.DEFER_BLOCKING 0x0 ;  /* 0x0000000000007b1d */ /* 0x000fec0000010000 */
[----:B------:R-:W-:Y:S05]  /*02d0*/  BRA.U !UP0, `(.L_x_3) ;  /* 0x0000000108487547 */ /* 0x000fea000b800000 */
[----:B------:R-:W-:Y:S02]  /*02e0*/  LEA R9, R10, 0x2, 0x1 ;  /* 0x000000020a097811 */ /* 0x000fe400078e08ff */
[----:B---3--:R-:W-:-:S07]  /*02f0*/  MOV R4, UR8 ;  /* 0x0000000800047c02 */ /* 0x008fce0008000f00 */
.L_x_4:
[----:B------:R-:W-:-:S05]  /*0300*/  SHF.R.U32.HI R10, RZ, 0x1, R4 ;  /* 0x00000001ff0a7819 */ /* 0x000fca0000011604 */
[----:B------:R-:W-:-:S04]  /*0310*/  IMAD R5, R9, R10, RZ ;  /* 0x0000000a09057224 */ /* 0x000fc800078e02ff */
[----:B------:R-:W-:-:S05]  /*0320*/  VIADD R6, R5, 0xffffffff ;  /* 0xffffffff05067836 */ /* 0x000fca0000000000 */
[----:B------:R-:W-:-:S13]  /*0330*/  ISETP.GE.U32.AND P0, PT, R6, UR8, PT ;  /* 0x0000000806007c0c */ /* 0x000fda000bf06070 */
[----:B------:R-:W-:-:S04]  /*0340*/  @!P0 IADD3 R5, PT, PT, -R10, R5, RZ ;  /* 0x000000050a058210 */ /* 0x000fc80007ffe1ff */
[----:B------:R-:W-:-:S05]  /*0350*/  @!P0 LEA R5, R5, UR4, 0x2 ;  /* 0x0000000405058c11 */ /* 0x000fca000f8e10ff */
[----:B------:R-:W-:Y:S01]  /*0360*/  @!P0 IMAD R7, R10, 0x4, R5 ;  /* 0x000000040a078824 */ /* 0x000fe200078e0205 */
[----:B------:R-:W-:Y:S04]  /*0370*/  @!P0 LDS R6, [R5+-0x4] ;  /* 0xfffffc0005068984 */ /* 0x000fe80000000800 */
[----:B------:R-:W1:Y:S02]  /*0380*/  @!P0 LDS R8, [R7+-0x4] ;  /* 0xfffffc0007088984 */ /* 0x000e640000000800 */
[----:B-1----:R-:W-:Y:S02]  /*0390*/  @!P0 FADD R6, R6, R8 ;  /* 0x0000000806068221 */ /* 0x002fe40000000000 */
[----:B------:R1:W-:Y:S04]  /*03a0*/  @!P0 STS [R5+-0x4], R8 ;  /* 0xfffffc0805008388 */ /* 0x0003e80000000800 */
[----:B------:R1:W-:Y:S01]  /*03b0*/  @!P0 STS [R7+-0x4], R6 ;  /* 0xfffffc0607008388 */ /* 0x0003e20000000800 */
[----:B------:R-:W-:Y:S01]  /*03c0*/  BAR.SYNC.DEFER_BLOCKING 0x0 ;  /* 0x0000000000007b1d */ /* 0x000fe20000010000 */
[----:B------:R-:W-:-:S02]  /*03d0*/  ISETP.GT.U32.AND P0, PT, R4, 0x3, PT ;  /* 0x000000030400780c */ /* 0x000fc40003f04070 */
[----:B------:R-:W-:-:S11]  /*03e0*/  MOV R4, R10 ;  /* 0x0000000a00047202 */ /* 0x000fd60000000f00 */
[----:B-1----:R-:W-:Y:S05]  /*03f0*/  @P0 BRA `(.L_x_4) ;  /* 0xfffffffc00c00947 */ /* 0x002fea000383ffff */
.L_x_3:
[----:B------:R-:W1:Y:S02]  /*0400*/  LDCU UR4, c[0x0][0x398] ;  /* 0x00007300ff0477ac */ /* 0x000e640008000800 */
[----:B-1----:R-:W-:-:S13]  /*0410*/  ISETP.GE.AND P0, PT, R2, UR4, PT ;  /* 0x0000000402007c0c */ /* 0x002fda000bf06270 */
[----:B------:R-:W-:Y:S05]  /*0420*/  @P0 EXIT ;  /* 0x000000000000094d */ /* 0x000fea0003800000 */
[----:B0--3--:R-:W0:Y:S01]  /*0430*/  LDS R3, [R3] ;  /* 0x0000000003037984 */ /* 0x009e220000000800 */
[----:B------:R-:W1:Y:S02]  /*0440*/  LDC.64 R4, c[0x0][0x388] ;  /* 0x0000e200ff047b82 */ /* 0x000e640000000a00 */
[----:B-1----:R-:W-:-:S04]  /*0450*/  IMAD.WIDE R4, R2, 0x4, R4 ;  /* 0x0000000402047825 */ /* 0x002fc800078e0204 */
[----:B0-----:R-:W-:-:S05]  /*0460*/  FADD R7, R3, R0 ;  /* 0x0000000003077221 */ /* 0x001fca0000000000 */
[----:B------:R-:W-:Y:S01]  /*0470*/  STG.E desc[UR6][R4.64], R7 ;  /* 0x0000000704007986 */ /* 0x000fe2000c101906 */
[----:B------:R-:W-:Y:S05]  /*0480*/  EXIT ;  /* 0x000000000000794d */ /* 0x000fea0003800000 */
.L_x_5:
        /* <DEDUP_REMOVED lines=15> */
.L_x_18:


//--------------------- .text._Z23scan_hillis_steele_stepPKfPfii --------------------------
	.section	.text._Z23scan_hillis_steele_stepPKfPfii,"ax",@progbits
	.align	128
        .global         _Z23scan_hillis_steele_stepPKfPfii
        .type           _Z23scan_hillis_steele_stepPKfPfii,@function
        .size           _Z23scan_hillis_steele_stepPKfPfii,(.L_x_19 - _Z23scan_hillis_steele_stepPKfPfii)
        .other          _Z23scan_hillis_steele_stepPKfPfii,@"STO_CUDA_ENTRY STV_DEFAULT"
_Z23scan_hillis_steele_stepPKfPfii:
.text._Z23scan_hillis_steele_stepPKfPfii:
[----:B------:R-:W-:Y:S01]  /*0000*/  LDC R1, c[0x0][0x37c] ;  /* 0x0000df00ff017b82 */ /* 0x000fe20000000800 */
[----:B------:R-:W0:Y:S07]  /*0010*/  S2R R0, SR_TID.X ;  /* 0x0000000000007919 */ /* 0x000e2e0000002100 */
[----:B------:R-:W0:Y:S01]  /*0020*/  S2UR UR4, SR_CTAID.X ;  /* 0x00000000000479c3 */ /* 0x000e220000002500 */
[----:B------:R-:W1:Y:S07]  /*0030*/  LDCU UR5, c[0x0][0x390] ;  /* 0x00007200ff0577ac */ /* 0x000e6e0008000800 */
[----:B------:R-:W0:Y:S02]  /*0040*/  LDC R9, c[0x0][0x360] ;  /* 0x0000d800ff097b82 */ /* 0x000e240000000800 */
[----:B0-----:R-:W-:-:S05]  /*0050*/  IMAD R9, R9, UR4, R0 ;  /* 0x0000000409097c24 */ /* 0x001fca000f8e0200 */
[----:B-1----:R-:W-:-:S13]  /*0060*/  ISETP.GE.AND P0, PT, R9, UR5, PT ;  /* 0x0000000509007c0c */ /* 0x002fda000bf06270 */
[----:B------:R-:W-:Y:S05]  /*0070*/  @P0 EXIT ;  /* 0x000000000000094d */ /* 0x000fea0003800000 */
[----:B------:R-:W0:Y:S01]  /*0080*/  LDCU UR6, c[0x0][0x394] ;  /* 0x00007280ff0677ac */ /* 0x000e220008000800 */
[----:B------:R-:W1:Y:S01]  /*0090*/  LDC.64 R4, c[0x0][0x380] ;  /* 0x0000e000ff047b82 */ /* 0x000e620000000a00 */
[----:B------:R-:W2:Y:S01]  /*00a0*/  LDCU.64 UR4, c[0x0][0x358] ;  /* 0x00006b00ff0477ac */ /* 0x000ea20008000a00 */
[C---:B0-----:R-:W-:Y:S01]  /*00b0*/  ISETP.GE.AND P0, PT, R9.reuse, UR6, PT ;  /* 0x0000000609007c0c */ /* 0x041fe2000bf06270 */
[----:B-1----:R-:W-:-:S05]  /*00c0*/  IMAD.WIDE R2, R9, 0x4, R4 ;  /* 0x0000000409027825 */ /* 0x002fca00078e0204 */
[----:B--2---:R-:W2:Y:S07]  /*00d0*/  LDG.E R11, desc[UR4][R2.64] ;  /* 0x00000004020b7981 */ /* 0x004eae000c1e1900 */
[----:B------:R-:W-:-:S05]  /*00e0*/  @P0 IADD3 R7, PT, PT, R9, -UR6, RZ ;  /* 0x8000000609070c10 */ /* 0x000fca000fffe0ff */
[----:B------:R-:W-:Y:S02]  /*00f0*/  @P0 IMAD.WIDE R4, R7, 0x4, R4 ;  /* 0x0000000407040825 */ /* 0x000fe400078e0204 */
[----:B------:R-:W0:Y:S04]  /*0100*/  LDC.64 R6, c[0x0][0x388] ;  /* 0x0000e200ff067b82 */ /* 0x000e280000000a00 */
[----:B------:R-:W2:Y:S01]  /*0110*/  @P0 LDG.E R4, desc[UR4][R4.64] ;  /* 0x0000000404040981 */ /* 0x000ea2000c1e1900 */
[----:B0-----:R-:W-:-:S04]  /*0120*/  IMAD.WIDE R6, R9, 0x4, R6 ;  /* 0x0000000409067825 */ /* 0x001fc800078e0206 */
[----:B--2---:R-:W-:-:S05]  /*0130*/  @P0 FADD R11, R11, R4 ;  /* 0x000000040b0b0221 */ /* 0x004fca0000000000 */
[----:B------:R-:W-:Y:S01]  /*0140*/  STG.E desc[UR4][R6.64], R11 ;  /* 0x0000000b06007986 */ /* 0x000fe2000c101904 */
[----:B------:R-:W-:Y:S05]  /*0150*/  EXIT ;  /* 0x000000000000794d */ /* 0x000fea0003800000 */
.L_x_6:
        /* <DEDUP_REMOVED lines=10> */
.L_x_19:


//--------------------- .text._Z23reduce_shared_optimizedPKfPfi --------------------------
	.section	.text._Z23reduce_shared_optimizedPKfPfi,"ax",@progbits
	.align	128
        .global         _Z23reduce_shared_optimizedPKfPfi
        .type           _Z23reduce_shared_optimizedPKfPfi,@function
        .size           _Z23reduce_shared_optimizedPKfPfi,(.L_x_20 - _Z23reduce_shared_optimizedPKfPfi)
        .other          _Z23reduce_shared_optimizedPKfPfi,@"STO_CUDA_ENTRY STV_DEFAULT"
_Z23reduce_shared_optimizedPKfPfi:
.text._Z23reduce_shared_optimizedPKfPfi:
        /* <DEDUP_REMOVED lines=13> */
[----:B------:R-:W-:Y:S01]  /*00d0*/  IMAD.U32 R0, RZ, RZ, UR8 ;  /* 0x00000008ff007e24 */ /* 0x000fe2000f8e00ff */
[----:B------:R-:W-:Y:S01]  /*00e0*/  UMOV UR4, 0x400 ;  /* 0x0000040000047882 */ /* 0x000fe20000000000 */
[----:B------:R-:W-:-:S03]  /*00f0*/  ISETP.NE.AND P0, PT, R6, RZ, PT ;  /* 0x000000ff0600720c */ /* 0x000fc60003f05270 */
[----:B------:R-:W-:Y:S01]  /*0100*/  ISETP.GE.U32.AND P1, PT, R0, 0x2, PT ;  /* 0x000000020000780c */ /* 0x000fe20003f26070 */
[----:B0-----:R-:W-:-:S06]  /*0110*/  ULEA UR4, UR5, UR4, 0x18 ;  /* 0x0000000405047291 */ /* 0x001fcc000f8ec0ff */
[----:B------:R-:W-:-:S05]  /*0120*/  LEA R5, R6, UR4, 0x2 ;  /* 0x0000000406057c11 */ /* 0x000fca000f8e10ff */
[----:B--2---:R0:W-:Y:S01]  /*0130*/  STS [R5], R4 ;  /* 0x0000000405007388 */ /* 0x0041e20000000800 */
[----:B------:R-:W-:Y:S06]  /*0140*/  BAR.SYNC.DEFER_BLOCKING 0x0 ;  /* 0x0000000000007b1d */ /* 0x000fec0000010000 */
[----:B------:R-:W-:Y:S05]  /*0150*/  @!P1 BRA `(.L_x_7) ;  /* 0x00000000002c9947 */ /* 0x000fea0003800000 */
.L_x_8:
[----:B------:R-:W-:-:S04]  /*0160*/  SHF.R.U32.HI R8, RZ, 0x1, R0 ;  /* 0x00000001ff087819 */ /* 0x000fc80000011600 */
[----:B------:R-:W-:-:S13]  /*0170*/  ISETP.GE.U32.AND P1, PT, R6, R8, PT ;  /* 0x000000080600720c */ /* 0x000fda0003f26070 */
[----:B------:R-:W-:Y:S01]  /*0180*/  @!P1 LEA R2, R8, R5, 0x2 ;  /* 0x0000000508029211 */ /* 0x000fe200078e10ff */
[----:B------:R-:W-:Y:S05]  /*0190*/  @!P1 LDS R3, [R5] ;  /* 0x0000000005039984 */ /* 0x000fea0000000800 */
[----:B------:R-:W0:Y:S02]  /*01a0*/  @!P1 LDS R2, [R2] ;  /* 0x0000000002029984 */ /* 0x000e240000000800 */
[----:B0-----:R-:W-:-:S05]  /*01b0*/  @!P1 FADD R4, R2, R3 ;  /* 0x0000000302049221 */ /* 0x001fca0000000000 */
[----:B------:R1:W-:Y:S01]  /*01c0*/  @!P1 STS [R5], R4 ;  /* 0x0000000405009388 */ /* 0x0003e20000000800 */
[----:B------:R-:W-:Y:S01]  /*01d0*/  BAR.SYNC.DEFER_BLOCKING 0x0 ;  /* 0x0000000000007b1d */ /* 0x000fe20000010000 */
[----:B------:R-:W-:Y:S01]  /*01e0*/  ISETP.GT.U32.AND P1, PT, R0, 0x3, PT ;  /* 0x000000030000780c */ /* 0x000fe20003f24070 */
[----:B------:R-:W-:-:S12]  /*01f0*/  IMAD.MOV.U32 R0, RZ, RZ, R8 ;  /* 0x000000ffff007224 */ /* 0x000fd800078e0008 */
[----:B-1----:R-:W-:Y:S05]  /*0200*/  @P1 BRA `(.L_x_8) ;  /* 0xfffffffc00d41947 */ /* 0x002fea000383ffff */
.L_x_7:
[----:B------:R-:W-:Y:S05]  /*0210*/  @P0 EXIT ;  /* 0x000000000000094d */ /* 0x000fea0003800000 */
[----:B------:R-:W1:Y:S01]  /*0220*/  S2UR UR5, SR_CgaCtaId ;  /* 0x00000000000579c3 */ /* 0x000e620000008800 */
[----:B------:R-:W-:-:S07]  /*0230*/  UMOV UR4, 0x400 ;  /* 0x0000040000047882 */ /* 0x000fce0000000000 */
[----:B------:R-:W2:Y:S01]  /*0240*/  LDC.64 R2, c[0x0][0x388] ;  /* 0x0000e200ff027b82 */ /* 0x000ea20000000a00 */
[----:B-1----:R-:W-:Y:S01]  /*0250*/  ULEA UR4, UR5, UR4, 0x18 ;  /* 0x0000000405047291 */ /* 0x002fe2000f8ec0ff */
[----:B--2---:R-:W-:-:S08]  /*0260*/  IMAD.WIDE.U32 R2, R7, 0x4, R2 ;  /* 0x0000000407027825 */ /* 0x004fd000078e0002 */
[----:B0-----:R-:W0:Y:S04]  /*0270*/  LDS R5, [UR4] ;  /* 0x00000004ff057984 */ /* 0x001e280008000800 */
[----:B0-----:R-:W-:Y:S01]  /*0280*/  STG.E desc[UR6][R2.64], R5 ;  /* 0x0000000502007986 */ /* 0x001fe2000c101906 */
[----:B------:R-:W-:Y:S05]  /*0290*/  EXIT ;  /* 0x000000000000794d */ /* 0x000fea0003800000 */
.L_x_9:
        /* <DEDUP_REMOVED lines=14> */
.L_x_20:


//--------------------- .text._Z26reduce_naive_global_atomicPKfPfi --------------------------
	.section	.text._Z26reduce_naive_global_atomicPKfPfi,"ax",@progbits
	.align	128
        .global         _Z26reduce_naive_global_atomicPKfPfi
        .type           _Z26reduce_naive_global_atomicPKfPfi,@function
        .size           _Z26reduce_naive_global_atomicPKfPfi,(.L_x_21 - _Z26reduce_naive_global_atomicPKfPfi)
        .other          _Z26reduce_naive_global_atomicPKfPfi,@"STO_CUDA_ENTRY STV_DEFAULT"
_Z26reduce_naive_global_atomicPKfPfi:
.text._Z26reduce_naive_global_atomicPKfPfi:
[----:B------:R-:W-:Y:S01]  /*0000*/  LDC R1, c[0x0][0x37c] ;  /* 0x0000df00ff017b82 */ /* 0x000fe20000000800 */
[----:B------:R-:W0:Y:S01]  /*0010*/  S2R R0, SR_TID.X ;  /* 0x0000000000007919 */ /* 0x000e220000002100 */
[----:B------:R-:W1:Y:S06]  /*0020*/  LDCU UR6, c[0x0][0x360] ;  /* 0x00006c00ff0677ac */ /* 0x000e6c0008000800 */
[----:B------:R-:W1:Y:S01]  /*0030*/  LDC R2, c[0x0][0x370] ;  /* 0x0000dc00ff027b82 */ /* 0x000e620000000800 */
[----:B------:R-:W-:Y:S01]  /*0040*/  BSSY.RECONVERGENT B0, `(.L_x_10) ;  /* 0x0000045000007945 */ /* 0x000fe20003800200 */
[----:B------:R-:W0:Y:S01]  /*0050*/  S2R R3, SR_CTAID.X ;  /* 0x0000000000037919 */ /* 0x000e220000002500 */
[----:B------:R-:W2:Y:S01]  /*0060*/  LDCU UR7, c[0x0][0x390] ;  /* 0x00007200ff0777ac */ /* 0x000ea20008000800 */
[----:B------:R-:W-:Y:S01]  /*0070*/  HFMA2 R4, -RZ, RZ, 0, 0 ;  /* 0x00000000ff047431 */ /* 0x000fe200000001ff */
[----:B------:R-:W3:Y:S01]  /*0080*/  LDCU.64 UR4, c[0x0][0x358] ;  /* 0x00006b00ff0477ac */ /* 0x000ee20008000a00 */
[----:B-1----:R-:W-:-:S02]  /*0090*/  IMAD R2, R2, UR6, RZ ;  /* 0x0000000602027c24 */ /* 0x002fc4000f8e02ff */
[----:B0-----:R-:W-:-:S05]  /*00a0*/  IMAD R5, R3, UR6, R0 ;  /* 0x0000000603057c24 */ /* 0x001fca000f8e0200 */
[----:B--2---:R-:W-:-:S13]  /*00b0*/  ISETP.GE.AND P0, PT, R5, UR7, PT ;  /* 0x0000000705007c0c */ /* 0x004fda000bf06270 */
[----:B---3--:R-:W-:Y:S05]  /*00c0*/  @P0 BRA `(.L_x_11) ;  /* 0x0000000000f00947 */ /* 0x008fea0003800000 */
[----:B------:R-:W0:Y:S01]  /*00d0*/  I2F.U32.RP R10, R2 ;  /* 0x00000002000a7306 */ /* 0x000e220000209000 */
[C---:B------:R-:W-:Y:S01]  /*00e0*/  IADD3 R4, PT, PT, R2.reuse, R5, RZ ;  /* 0x0000000502047210 */ /* 0x040fe20007ffe0ff */
[----:B------:R-:W-:Y:S01]  /*00f0*/  IMAD.MOV R11, RZ, RZ, -R2 ;  /* 0x000000ffff0b7224 */ /* 0x000fe200078e0a02 */
[----:B------:R-:W-:Y:S01]  /*0100*/  ISETP.NE.U32.AND P2, PT, R2, RZ, PT ;  /* 0x000000ff0200720c */ /* 0x000fe20003f45070 */
[----:B------:R-:W-:Y:S01]  /*0110*/  BSSY.RECONVERGENT B1, `(.L_x_12) ;  /* 0x0000026000017945 */ /* 0x000fe20003800200 */
[C---:B------:R-:W-:Y:S02]  /*0120*/  ISETP.GE.AND P0, PT, R4.reuse, UR7, PT ;  /* 0x0000000704007c0c */ /* 0x040fe4000bf06270 */
[----:B------:R-:W-:Y:S02]  /*0130*/  VIMNMX R9, PT, PT, R4, UR7, !PT ;  /* 0x0000000704097c48 */ /* 0x000fe4000ffe0100 */
[----:B------:R-:W-:-:S04]  /*0140*/  SEL R8, RZ, 0x1, P0 ;  /* 0x00000001ff087807 */ /* 0x000fc80000000000 */
[----:B------:R-:W-:Y:S01]  /*0150*/  IADD3 R9, PT, PT, R9, -R4, -R8 ;  /* 0x8000000409097210 */ /* 0x000fe20007ffe808 */
[----:B0-----:R-:W0:Y:S02]  /*0160*/  MUFU.RCP R10, R10 ;  /* 0x0000000a000a7308 */ /* 0x001e240000001000 */
[----:B0-----:R-:W-:-:S06]  /*0170*/  IADD3 R6, PT, PT, R10, 0xffffffe, RZ ;  /* 0x0ffffffe0a067810 */ /* 0x001fcc0007ffe0ff */
[----:B------:R0:W1:Y:S02]  /*0180*/  F2I.FTZ.U32.TRUNC.NTZ R7, R6 ;  /* 0x0000000600077305 */ /* 0x000064000021f000 */
[----:B0-----:R-:W-:Y:S02]  /*0190*/  IMAD.MOV.U32 R6, RZ, RZ, RZ ;  /* 0x000000ffff067224 */ /* 0x001fe400078e00ff */
[----:B-1----:R-:W-:-:S04]  /*01a0*/  IMAD R11, R11, R7, RZ ;  /* 0x000000070b0b7224 */ /* 0x002fc800078e02ff */
[----:B------:R-:W-:-:S06]  /*01b0*/  IMAD.HI.U32 R10, R7, R11, R6 ;  /* 0x0000000b070a7227 */ /* 0x000fcc00078e0006 */
[----:B------:R-:W-:-:S05]  /*01c0*/  IMAD.HI.U32 R7, R10, R9, RZ ;  /* 0x000000090a077227 */ /* 0x000fca00078e00ff */
[----:B------:R-:W-:-:S05]  /*01d0*/  IADD3 R4, PT, PT, -R7, RZ, RZ ;  /* 0x000000ff07047210 */ /* 0x000fca0007ffe1ff */
[----:B------:R-:W-:-:S05]  /*01e0*/  IMAD R9, R2, R4, R9 ;  /* 0x0000000402097224 */ /* 0x000fca00078e0209 */
[----:B------:R-:W-:-:S13]  /*01f0*/  ISETP.GE.U32.AND P0, PT, R9, R2, PT ;  /* 0x000000020900720c */ /* 0x000fda0003f06070 */
[----:B------:R-:W-:Y:S01]  /*0200*/  @P0 IMAD.IADD R9, R9, 0x1, -R2 ;  /* 0x0000000109090824 */ /* 0x000fe200078e0a02 */
[----:B------:R-:W-:-:S04]  /*0210*/  @P0 IADD3 R7, PT, PT, R7, 0x1, RZ ;  /* 0x0000000107070810 */ /* 0x000fc80007ffe0ff */
[----:B------:R-:W-:-:S13]  /*0220*/  ISETP.GE.U32.AND P1, PT, R9, R2, PT ;  /* 0x000000020900720c */ /* 0x000fda0003f26070 */
[----:B------:R-:W-:Y:S01]  /*0230*/  @P1 VIADD R7, R7, 0x1 ;  /* 0x0000000107071836 */ /* 0x000fe20000000000 */
[----:B------:R-:W-:-:S04]  /*0240*/  @!P2 LOP3.LUT R7, RZ, R2, RZ, 0x33, !PT ;  /* 0x00000002ff07a212 */ /* 0x000fc800078e33ff */
[----:B------:R-:W-:-:S04]  /*0250*/  IADD3 R7, PT, PT, R8, R7, RZ ;  /* 0x0000000708077210 */ /* 0x000fc80007ffe0ff */
[C---:B------:R-:W-:Y:S02]  /*0260*/  LOP3.LUT R4, R7.reuse, 0x3, RZ, 0xc0, !PT ;  /* 0x0000000307047812 */ /* 0x040fe400078ec0ff */
[----:B------:R-:W-:Y:S02]  /*0270*/  ISETP.GE.U32.AND P1, PT, R7, 0x3, PT ;  /* 0x000000030700780c */ /* 0x000fe40003f26070 */
[----:B------:R-:W-:Y:S01]  /*0280*/  ISETP.NE.AND P0, PT, R4, 0x3, PT ;  /* 0x000000030400780c */ /* 0x000fe20003f05270 */
[----:B------:R-:W-:-:S12]  /*0290*/  IMAD.MOV.U32 R4, RZ, RZ, RZ ;  /* 0x000000ffff047224 */ /* 0x000fd800078e00ff */
[----:B------:R-:W-:Y:S05]  /*02a0*/  @!P0 BRA `(.L_x_13) ;  /* 0x0000000000308947 */ /* 0x000fea0003800000 */
[----:B------:R-:W0:Y:S01]  /*02b0*/  LDC.64 R8, c[0x0][0x380] ;  /* 0x0000e000ff087b82 */ /* 0x000e220000000a00 */
[----:B------:R-:W-:-:S04]  /*02c0*/  IADD3 R4, PT, PT, R7, 0x1, RZ ;  /* 0x0000000107047810 */ /* 0x000fc80007ffe0ff */
[----:B------:R-:W-:Y:S01]  /*02d0*/  LOP3.LUT R6, R4, 0x3, RZ, 0xc0, !PT ;  /* 0x0000000304067812 */ /* 0x000fe200078ec0ff */
[----:B------:R-:W-:-:S03]  /*02e0*/  IMAD.MOV.U32 R4, RZ, RZ, RZ ;  /* 0x000000ffff047224 */ /* 0x000fc600078e00ff */
[----:B------:R-:W-:-:S07]  /*02f0*/  IADD3 R10, PT, PT, -R6, RZ, RZ ;  /* 0x000000ff060a7210 */ /* 0x000fce0007ffe1ff */
.L_x_14:
[----:B0-----:R-:W-:-:S06]  /*0300*/  IMAD.WIDE R6, R5, 0x4, R8 ;  /* 0x0000000405067825 */ /* 0x001fcc00078e0208 */
[----:B------:R-:W2:Y:S01]  /*0310*/  LDG.E R7, desc[UR4][R6.64] ;  /* 0x0000000406077981 */ /* 0x000ea2000c1e1900 */
[----:B------:R-:W-:Y:S01]  /*0320*/  VIADD R10, R10, 0x1 ;  /* 0x000000010a0a7836 */ /* 0x000fe20000000000 */
[----:B------:R-:W-:-:S04]  /*0330*/  IADD3 R5, PT, PT, R2, R5, RZ ;  /* 0x0000000502057210 */ /* 0x000fc80007ffe0ff */
[----:B------:R-:W-:Y:S01]  /*0340*/  ISETP.NE.AND P0, PT, R10, RZ, PT ;  /* 0x000000ff0a00720c */ /* 0x000fe20003f05270 */
[----:B--2---:R-:W-:-:S12]  /*0350*/  FADD R4, R7, R4 ;  /* 0x0000000407047221 */ /* 0x004fd80000000000 */
[----:B------:R-:W-:Y:S05]  /*0360*/  @P0 BRA `(.L_x_14) ;  /* 0xfffffffc00e40947 */ /* 0x000fea000383ffff */
.L_x_13:
[----:B------:R-:W-:Y:S05]  /*0370*/  BSYNC.RECONVERGENT B1 ;  /* 0x0000000000017941 */ /* 0x000fea0003800200 */
.L_x_12:
[----:B------:R-:W-:Y:S05]  /*0380*/  @!P1 BRA `(.L_x_11) ;  /* 0x0000000000409947 */ /* 0x000fea0003800000 */
.L_x_15:
[----:B------:R-:W0:Y:S02]  /*0390*/  LDC.64 R6, c[0x0][0x380] ;  /* 0x0000e000ff067b82 */ /* 0x000e240000000a00 */
[----:B0-----:R-:W-:-:S04]  /*03a0*/  IMAD.WIDE R12, R5, 0x4, R6 ;  /* 0x00000004050c7825 */ /* 0x001fc800078e0206 */
[C---:B------:R-:W-:Y:S02]  /*03b0*/  IMAD.WIDE R6, R2.reuse, 0x4, R12 ;  /* 0x0000000402067825 */ /* 0x040fe400078e020c */
[----:B------:R-:W2:Y:S02]  /*03c0*/  LDG.E R13, desc[UR4][R12.64] ;  /* 0x000000040c0d7981 */ /* 0x000ea4000c1e1900 */
[C---:B------:R-:W-:Y:S02]  /*03d0*/  IMAD.WIDE R8, R2.reuse, 0x4, R6 ;  /* 0x0000000402087825 */ /* 0x040fe400078e0206 */
[----:B------:R-:W3:Y:S02]  /*03e0*/  LDG.E R7, desc[UR4][R6.64] ;  /* 0x0000000406077981 */ /* 0x000ee4000c1e1900 */
[C---:B------:R-:W-:Y:S02]  /*03f0*/  IMAD.WIDE R10, R2.reuse, 0x4, R8 ;  /* 0x00000004020a7825 */ /* 0x040fe400078e0208 */
[----:B------:R-:W4:Y:S04]  /*0400*/  LDG.E R9, desc[UR4][R8.64] ;  /* 0x0000000408097981 */ /* 0x000f28000c1e1900 */
[----:B------:R-:W5:Y:S01]  /*0410*/  LDG.E R11, desc[UR4][R10.64] ;  /* 0x000000040a0b7981 */ /* 0x000f62000c1e1900 */
[----:B------:R-:W-:-:S05]  /*0420*/  IMAD R5, R2, 0x4, R5 ;  /* 0x0000000402057824 */ /* 0x000fca00078e0205 */
[----:B------:R-:W-:Y:S01]  /*0430*/  ISETP.GE.AND P0, PT, R5, UR7, PT ;  /* 0x0000000705007c0c */ /* 0x000fe2000bf06270 */
[----:B--2---:R-:W-:-:S04]  /*0440*/  FADD R4, R13, R4 ;  /* 0x000000040d047221 */ /* 0x004fc80000000000 */
[----:B---3--:R-:W-:-:S04]  /*0450*/  FADD R4, R4, R7 ;  /* 0x0000000704047221 */ /* 0x008fc80000000000 */
[----:B----4-:R-:W-:-:S04]  /*0460*/  FADD R4, R4, R9 ;  /* 0x0000000904047221 */ /* 0x010fc80000000000 */
[----:B-----5:R-:W-:Y:S01]  /*0470*/  FADD R4, R4, R11 ;  /* 0x0000000b04047221 */ /* 0x020fe20000000000 */
[----:B------:R-:W-:Y:S06]  /*0480*/  @!P0 BRA `(.L_x_15) ;  /* 0xfffffffc00c08947 */ /* 0x000fec000383ffff */
.L_x_11:
[----:B------:R-:W-:Y:S05]  /*0490*/  BSYNC.RECONVERGENT B0 ;  /* 0x0000000000007941 */ /* 0x000fea0003800200 */
.L_x_10:
[----:B------:R-:W0:Y:S01]  /*04a0*/  LDC.64 R6, c[0x0][0x388] ;  /* 0x0000e200ff067b82 */ /* 0x000e220000000a00 */
[----:B------:R-:W-:Y:S01]  /*04b0*/  ISETP.NE.AND P0, PT, R0, RZ, PT ;  /* 0x000000ff0000720c */ /* 0x000fe20003f05270 */
[----:B0-----:R-:W-:-:S12]  /*04c0*/  IMAD.WIDE.U32 R2, R3, 0x4, R6 ;  /* 0x0000000403027825 */ /* 0x001fd800078e0006 */
[----:B------:R-:W-:Y:S01]  /*04d0*/  @!P0 STG.E desc[UR4][R2.64], RZ ;  /* 0x000000ff02008986 */ /* 0x000fe2000c101904 */
[----:B------:R-:W-:Y:S06]  /*04e0*/  BAR.SYNC.DEFER_BLOCKING 0x0 ;  /* 0x0000000000007b1d */ /* 0x000fec0000010000 */
[----:B------:R-:W-:Y:S01]  /*04f0*/  REDG.E.ADD.F32.FTZ.RN.STRONG.GPU desc[UR4][R2.64], R4 ;  /* 0x00000004020079a6 */ /* 0x000fe2000c12f304 */
[----:B------:R-:W-:Y:S05]  /*0500*/  EXIT ;  /* 0x000000000000794d */ /* 0x000fea0003800000 */
.L_x_16:
        /* <DEDUP_REMOVED lines=15> */
.L_x_21:


//--------------------- .nv.shared._Z17add_block_offsetsPfPKfi --------------------------
	.section	.nv.shared._Z17add_block_offsetsPfPKfi,"aw",@nobits
	.sectionflags	@""
	.align	16
	.zero		1024


//--------------------- .nv.shared.reserved.0     --------------------------
	.section	.nv.shared.reserved.0,"aw",@nobits
	.weak		__nv_reservedSMEM_offset_0_alias
	.size		__nv_reservedSMEM_offset_0_alias, 0, 64
	.other		__nv_reservedSMEM_offset_0_alias,@"STO_CUDA_RESERVED_SHARED STV_DEFAULT"
__nv_reservedSMEM_offset_0_alias:
	.zero		0
	.zero		64


//--------------------- .nv.shared._Z29scan_blelloch_block_inclusivePKfPfS1_i --------------------------
	.section	.nv.shared._Z29scan_blelloch_block_inclusivePKfPfS1_i,"aw",@nobits
	.sectionflags	@""
	.align	16
	.zero		1024


//--------------------- .nv.shared._Z23scan_hillis_steele_stepPKfPfii --------------------------
	.section	.nv.shared._Z23scan_hillis_steele_stepPKfPfii,"aw",@nobits
	.sectionflags	@""
	.align	16
	.zero		1024


//--------------------- .nv.shared._Z23reduce_shared_optimizedPKfPfi --------------------------
	.section	.nv.shared._Z23reduce_shared_optimizedPKfPfi,"aw",@nobits
	.sectionflags	@""
	.align	16
	.zero		1024


//--------------------- .nv.shared._Z26reduce_naive_global_atomicPKfPfi --------------------------
	.section	.nv.shared._Z26reduce_naive_global_atomicPKfPfi,"aw",@nobits
	.sectionflags	@""
	.align	16
	.zero		1024


//--------------------- .nv.constant0._Z17add_block_offsetsPfPKfi --------------------------
	.section	.nv.constant0._Z17add_block_offsetsPfPKfi,"a",@progbits
	.sectionflags	@""
	.align	4
.nv.constant0._Z17add_block_offsetsPfPKfi:
	.zero		916


//--------------------- .nv.constant0._Z29scan_blelloch_block_inclusivePKfPfS1_i --------------------------
	.section	.nv.constant0._Z29scan_blelloch_block_inclusivePKfPfS1_i,"a",@progbits
	.sectionflags	@""
	.align	4
.nv.constant0._Z29scan_blelloch_block_inclusivePKfPfS1_i:
	.zero		924


//--------------------- .nv.constant0._Z23scan_hillis_steele_stepPKfPfii --------------------------
	.section	.nv.constant0._Z23scan_hillis_steele_stepPKfPfii,"a",@progbits
	.sectionflags	@""
	.align	4
.nv.constant0._Z23scan_hillis_steele_stepPKfPfii:
	.zero		920


//--------------------- .nv.constant0._Z23reduce_shared_optimizedPKfPfi --------------------------
	.section	.nv.constant0._Z23reduce_shared_optimizedPKfPfi,"a",@progbits
	.sectionflags	@""
	.align	4
.nv.constant0._Z23reduce_shared_optimizedPKfPfi:
	.zero		916


//--------------------- .nv.constant0._Z26reduce_naive_global_atomicPKfPfi --------------------------
	.section	.nv.constant0._Z26reduce_naive_global_atomicPKfPfi,"a",@progbits
	.sectionflags	@""
	.align	4
.nv.constant0._Z26reduce_naive_global_atomicPKfPfi:
	.zero		916


//--------------------- SYMBOLS --------------------------

	.type		.nv.reservedSmem.offset0,@object
	.size		.nv.reservedSmem.offset0,0x4
	.type		.nv.reservedSmem.cap,@object
	.size		.nv.reservedSmem.cap,0x4
